	.headerflags	@"EF_CUDA_TEXMODE_UNIFIED EF_CUDA_64BIT_ADDRESS EF_CUDA_ACCELERATORS EF_CUDA_SM90 EF_CUDA_VIRTUAL_SM(EF_CUDA_SM90)"
	.elftype	@"ET_EXEC"


//--------------------- .nv.info                  --------------------------
	.section	.nv.info,"",@"SHT_CUDA_INFO"
	.align	4


	//----- nvinfo : EIATTR_REGCOUNT
	.align		4
        /*0000*/ 	.byte	0x04, 0x2f
        /*0002*/ 	.short	(.L_2 - .L_1)
	.align		4
.L_1:
        /*0004*/ 	.word	index@(triton_poi_fused_native_layer_norm_0)
        /*0008*/ 	.word	0x00000010


	//----- nvinfo : EIATTR_MIN_STACK_SIZE
	.align		4
.L_2:
        /*000c*/ 	.byte	0x04, 0x12
        /*000e*/ 	.short	(.L_4 - .L_3)
	.align		4
.L_3:
        /*0010*/ 	.word	index@(triton_poi_fused_native_layer_norm_0)
        /*0014*/ 	.word	0x00000000


	//----- nvinfo : EIATTR_FRAME_SIZE
	.align		4
.L_4:
        /*0018*/ 	.byte	0x04, 0x11
        /*001a*/ 	.short	(.L_6 - .L_5)
	.align		4
.L_5:
        /*001c*/ 	.word	index@(triton_poi_fused_native_layer_norm_0)
        /*0020*/ 	.word	0x00000000


	//----- nvinfo : EIATTR_MIN_STACK_SIZE
	.align		4
.L_6:
        /*0024*/ 	.byte	0x04, 0x12
        /*0026*/ 	.short	(.L_8 - .L_7)
	.align		4
.L_7:
        /*0028*/ 	.word	index@(triton_poi_fused_native_layer_norm_0)
        /*002c*/ 	.word	0x00000000
.L_8:


//--------------------- .nv.info.triton_poi_fused_native_layer_norm_0 --------------------------
	.section	.nv.info.triton_poi_fused_native_layer_norm_0,"",@"SHT_CUDA_INFO"
	.sectionflags	@""
	.align	4


	//----- nvinfo : EIATTR_CUDA_API_VERSION
	.align		4
        /*0000*/ 	.byte	0x04, 0x37
        /*0002*/ 	.short	(.L_10 - .L_9)
.L_9:
        /*0004*/ 	.word	0x0000007c


	//----- nvinfo : EIATTR_KPARAM_INFO
	.align		4
.L_10:
        /*0008*/ 	.byte	0x04, 0x17
        /*000a*/ 	.short	(.L_12 - .L_11)
.L_11:
        /*000c*/ 	.word	0x00000000
        /*0010*/ 	.short	0x0003
        /*0012*/ 	.short	0x0018
        /*0014*/ 	.byte	0x00, 0xf0, 0x11, 0x00


	//----- nvinfo : EIATTR_KPARAM_INFO
	.align		4
.L_12:
        /*0018*/ 	.byte	0x04, 0x17
        /*001a*/ 	.short	(.L_14 - .L_13)
.L_13:
        /*001c*/ 	.word	0x00000000
        /*0020*/ 	.short	0x0002
        /*0022*/ 	.short	0x0010
        /*0024*/ 	.byte	0x00, 0xf4, 0x21, 0x00


	//----- nvinfo : EIATTR_KPARAM_INFO
	.align		4
.L_14:
        /*0028*/ 	.byte	0x04, 0x17
        /*002a*/ 	.short	(.L_16 - .L_15)
.L_15:
        /*002c*/ 	.word	0x00000000
        /*0030*/ 	.short	0x0001
        /*0032*/ 	.short	0x0008
        /*0034*/ 	.byte	0x00, 0xf4, 0x21, 0x00


	//----- nvinfo : EIATTR_KPARAM_INFO
	.align		4
.L_16:
        /*0038*/ 	.byte	0x04, 0x17
        /*003a*/ 	.short	(.L_18 - .L_17)
.L_17:
        /*003c*/ 	.word	0x00000000
        /*0040*/ 	.short	0x0000
        /*0042*/ 	.short	0x0000
        /*0044*/ 	.byte	0x00, 0xf4, 0x21, 0x00


	//----- nvinfo : EIATTR_SPARSE_MMA_MASK
	.align		4
.L_18:
        /*0048*/ 	.byte	0x03, 0x50
        /*004a*/ 	.short	0x0000


	//----- nvinfo : EIATTR_MAXREG_COUNT
	.align		4
        /*004c*/ 	.byte	0x03, 0x1b
        /*004e*/ 	.short	0x00ff


	//----- nvinfo : EIATTR_EXIT_INSTR_OFFSETS
	.align		4
        /*0050*/ 	.byte	0x04, 0x1c
        /*0052*/ 	.short	(.L_20 - .L_19)


	//   ....[0]....
.L_19:
        /*0054*/ 	.word	0x00000250


	//   ....[1]....
        /*0058*/ 	.word	0x00000290


	//----- nvinfo : EIATTR_REQNTID
	.align		4
.L_20:
        /*005c*/ 	.byte	0x04, 0x10
        /*005e*/ 	.short	(.L_22 - .L_21)
.L_21:
        /*0060*/ 	.word	0x00000020
        /*0064*/ 	.word	0x00000001
        /*0068*/ 	.word	0x00000001


	//----- nvinfo : EIATTR_CBANK_PARAM_SIZE
	.align		4
.L_22:
        /*006c*/ 	.byte	0x03, 0x19
        /*006e*/ 	.short	0x001c


	//----- nvinfo : EIATTR_PARAM_CBANK
	.align		4
        /*0070*/ 	.byte	0x04, 0x0a
        /*0072*/ 	.short	(.L_24 - .L_23)
	.align		4
.L_23:
        /*0074*/ 	.word	index@(.nv.constant0.triton_poi_fused_native_layer_norm_0)
        /*0078*/ 	.short	0x0210
        /*007a*/ 	.short	0x001c


	//----- nvinfo : EIATTR_SW_WAR
	.align		4
.L_24:
        /*007c*/ 	.byte	0x04, 0x36
        /*007e*/ 	.short	(.L_26 - .L_25)
.L_25:
        /*0080*/ 	.word	0x00000008
.L_26:


//--------------------- .nv.callgraph             --------------------------
	.section	.nv.callgraph,"",@"SHT_CUDA_CALLGRAPH"
	.align	4
	.sectionentsize	8
	.align		4
        /*0000*/ 	.word	0x00000000
	.align		4
        /*0004*/ 	.word	0xffffffff
	.align		4
        /*0008*/ 	.word	0x00000000
	.align		4
        /*000c*/ 	.word	0xfffffffe
	.align		4
        /*0010*/ 	.word	0x00000000
	.align		4
        /*0014*/ 	.word	0xfffffffd
	.align		4
        /*0018*/ 	.word	0x00000000
	.align		4
        /*001c*/ 	.word	0xfffffffc


//--------------------- .nv.constant4             --------------------------
	.section	.nv.constant4,"a",@progbits
	.align	8
	.align		8
.nv.constant4:
        /*0000*/ 	.dword	_$_str


//--------------------- .text.triton_poi_fused_native_layer_norm_0 --------------------------
	.section	.text.triton_poi_fused_native_layer_norm_0,"ax",@progbits
	.align	128
        .global         triton_poi_fused_native_layer_norm_0
        .type           triton_poi_fused_native_layer_norm_0,@function
        .size           triton_poi_fused_native_layer_norm_0,(.L_x_1 - triton_poi_fused_native_layer_norm_0)
        .other          triton_poi_fused_native_layer_norm_0,@"STO_CUDA_ENTRY STV_DEFAULT"
triton_poi_fused_native_layer_norm_0:
.text.triton_poi_fused_native_layer_norm_0:
[----:B------:R-:W0:Y:S02]  /*0000*/  LDC R1, c[0x0][0x28] ;  /* 0x00000a00ff017b82 */ /* 0x000e240000000800 */
[----:B------:R-:W1:Y:S01]  /*0010*/  S2R R10, SR_TID.X ;  /* 0x00000000000a7919 */ /* 0x000e620000002100 */
[----:B------:R-:W2:Y:S01]  /*0020*/  LDC.64 R2, c[0x0][0x210] ;  /* 0x00008400ff027b82 */ /* 0x000ea20000000a00 */
[----:B------:R-:W-:Y:S01]  /*0030*/  CS2R R6, SRZ ;  /* 0x0000000000067805 */ /* 0x000fe2000001ff00 */
[----:B------:R-:W-:Y:S01]  /*0040*/  ULDC.64 UR4, c[0x0][0x208] ;  /* 0x0000820000047ab9 */ /* 0x000fe20000000a00 */
[----:B------:R-:W3:Y:S01]  /*0050*/  S2R R9, SR_CTAID.X ;  /* 0x0000000000097919 */ /* 0x000ee20000002500 */
[----:B------:R-:W-:Y:S02]  /*0060*/  MOV R8, RZ ;  /* 0x000000ff00087202 */ /* 0x000fe40000000f00 */
[----:B-1----:R-:W-:-:S04]  /*0070*/  LOP3.LUT R0, R10, 0x3, RZ, 0xc0, !PT ;  /* 0x000000030a007812 */ /* 0x002fc800078ec0ff */
[----:B---3--:R-:W-:Y:S01]  /*0080*/  LEA R9, R9, R0, 0x2 ;  /* 0x0000000009097211 */ /* 0x008fe200078e10ff */
[----:B------:R-:W-:-:S03]  /*0090*/  HFMA2.MMA R0, -RZ, RZ, 0, 0 ;  /* 0x00000000ff007435 */ /* 0x000fc600000001ff */
[C---:B------:R-:W-:Y:S02]  /*00a0*/  ISETP.GE.AND P0, PT, R9.reuse, 0x4, PT ;  /* 0x000000040900780c */ /* 0x040fe40003f06270 */
[----:B------:R-:W-:-:S05]  /*00b0*/  SHF.L.U32 R5, R9, 0x2, RZ ;  /* 0x0000000209057819 */ /* 0x000fca00000006ff */
[----:B--2---:R-:W-:-:S06]  /*00c0*/  IMAD.WIDE R2, R5, 0x4, R2 ;  /* 0x0000000405027825 */ /* 0x004fcc00078e0202 */
[----:B------:R-:W2:Y:S04]  /*00d0*/  @!P0 LDG.E.EL R0, desc[UR4][R2.64] ;  /* 0x0000000402008981 */ /* 0x000ea8000c2e1900 */
[----:B------:R-:W2:Y:S04]  /*00e0*/  @!P0 LDG.E.EL R7, desc[UR4][R2.64+0x4] ;  /* 0x0000040402078981 */ /* 0x000ea8000c2e1900 */
[----:B------:R-:W3:Y:S04]  /*00f0*/  @!P0 LDG.E.EL R6, desc[UR4][R2.64+0x8] ;  /* 0x0000080402068981 */ /* 0x000ee8000c2e1900 */
[----:B------:R-:W4:Y:S01]  /*0100*/  @!P0 LDG.E.EL R8, desc[UR4][R2.64+0xc] ;  /* 0x00000c0402088981 */ /* 0x000f22000c2e1900 */
[----:B------:R-:W-:-:S04]  /*0110*/  LOP3.LUT P0, RZ, R10, 0x1c, RZ, 0xc0, !PT ;  /* 0x0000001c0aff7812 */ /* 0x000fc8000780c0ff */
[----:B------:R-:W-:Y:S01]  /*0120*/  ISETP.LT.AND P0, PT, R9, 0x4, !P0 ;  /* 0x000000040900780c */ /* 0x000fe20004701270 */
[----:B--2---:R-:W-:-:S04]  /*0130*/  FADD R5, R7, R0 ;  /* 0x0000000007057221 */ /* 0x004fc80000000000 */
[----:B---3--:R-:W-:Y:S02]  /*0140*/  FADD R11, R5, R6 ;  /* 0x00000006050b7221 */ /* 0x008fe40000000000 */
[----:B------:R-:W1:Y:S02]  /*0150*/  LDC.64 R4, c[0x0][0x218] ;  /* 0x00008600ff047b82 */ /* 0x000e640000000a00 */
[----:B----4-:R-:W-:-:S04]  /*0160*/  FADD R11, R11, R8 ;  /* 0x000000080b0b7221 */ /* 0x010fc80000000000 */
[----:B------:R-:W-:-:S04]  /*0170*/  FMUL R13, R11, 0.25 ;  /* 0x3e8000000b0d7820 */ /* 0x000fc80000400000 */
[C---:B------:R-:W-:Y:S01]  /*0180*/  FADD R7, -R13.reuse, R7 ;  /* 0x000000070d077221 */ /* 0x040fe20000000100 */
[C---:B------:R-:W-:Y:S01]  /*0190*/  FADD R0, -R13.reuse, R0 ;  /* 0x000000000d007221 */ /* 0x040fe20000000100 */
[C---:B------:R-:W-:Y:S01]  /*01a0*/  FADD R6, -R13.reuse, R6 ;  /* 0x000000060d067221 */ /* 0x040fe20000000100 */
[----:B------:R-:W-:Y:S01]  /*01b0*/  FADD R11, -R13, R8 ;  /* 0x000000080d0b7221 */ /* 0x000fe20000000100 */
[----:B------:R-:W-:-:S04]  /*01c0*/  FMUL R7, R7, R7 ;  /* 0x0000000707077220 */ /* 0x000fc80000400000 */
[----:B------:R-:W-:-:S04]  /*01d0*/  FFMA R7, R0, R0, R7 ;  /* 0x0000000000077223 */ /* 0x000fc80000000007 */
[----:B------:R-:W-:Y:S02]  /*01e0*/  FFMA R0, R6, R6, R7 ;  /* 0x0000000606007223 */ /* 0x000fe40000000007 */
[----:B------:R-:W2:Y:S01]  /*01f0*/  LDC.64 R6, c[0x0][0x220] ;  /* 0x00008800ff067b82 */ /* 0x000ea20000000a00 */
[----:B-1----:R-:W-:Y:S01]  /*0200*/  IMAD.WIDE R2, R9, 0x4, R4 ;  /* 0x0000000409027825 */ /* 0x002fe200078e0204 */
[----:B------:R-:W-:-:S03]  /*0210*/  HFMA2.MMA R5, -RZ, RZ, 1.625, 0 ;  /* 0x3e800000ff057435 */ /* 0x000fc600000001ff */
[----:B------:R-:W-:Y:S01]  /*0220*/  FFMA R0, R11, R11, R0 ;  /* 0x0000000b0b007223 */ /* 0x000fe20000000000 */
[----:B------:R1:W-:Y:S06]  /*0230*/  @P0 STG.E desc[UR4][R2.64], R13 ;  /* 0x0000000d02000986 */ /* 0x0003ec000c101904 */
[----:B------:R-:W-:Y:S01]  /*0240*/  FFMA R0, R0, R5, 9.9999997473787516356e-06 ;  /* 0x3727c5ac00007423 */ /* 0x000fe20000000005 */
[----:B------:R-:W-:Y:S06]  /*0250*/  @!P0 EXIT ;  /* 0x000000000000894d */ /* 0x000fec0003800000 */
[----:B------:R-:W0:Y:S01]  /*0260*/  MUFU.RSQ R5, R0 ;  /* 0x0000000000057308 */ /* 0x000e220000001400 */
[----:B-12---:R-:W-:-:S05]  /*0270*/  IMAD.WIDE R2, R9, 0x4, R6 ;  /* 0x0000000409027825 */ /* 0x006fca00078e0206 */
[----:B0-----:R-:W-:Y:S01]  /*0280*/  STG.E desc[UR4][R2.64], R5 ;  /* 0x0000000502007986 */ /* 0x001fe2000c101904 */
[----:B------:R-:W-:Y:S05]  /*0290*/  EXIT ;  /* 0x000000000000794d */ /* 0x000fea0003800000 */
.L_x_0:
[----:B------:R-:W-:-:S00]  /*02a0*/  BRA `(.L_x_0) ;  /* 0xfffffffc00fc7947 */ /* 0x000fc0000383ffff */
[----:B------:R-:W-:-:S00]  /*02b0*/  NOP ;  /* 0x0000000000007918 */ /* 0x000fc00000000000 */
        /* <DEDUP_REMOVED lines=12> */
.L_x_1:


//--------------------- .nv.global.init           --------------------------
	.section	.nv.global.init,"aw",@progbits
.nv.global.init:
	.type		_$_str,@object
	.size		_$_str,(.L_0 - _$_str)
_$_str:
        /*0000*/ 	.byte	0x5f, 0x5f, 0x43, 0x55, 0x44, 0x41, 0x5f, 0x46, 0x54, 0x5a, 0x00
.L_0:


//--------------------- .nv.constant0.triton_poi_fused_native_layer_norm_0 --------------------------
	.section	.nv.constant0.triton_poi_fused_native_layer_norm_0,"a",@progbits
	.sectionflags	@""
	.align	4
.nv.constant0.triton_poi_fused_native_layer_norm_0:
	.zero		556
